//
// Generated by NVIDIA NVVM Compiler
//
// Compiler Build ID: CL-36424714
// Cuda compilation tools, release 13.0, V13.0.88
// Based on NVVM 20.0.0
//

.version 9.0
.target sm_100
.address_size 64

	// .globl	computeColor

.visible .entry computeColor(
	.param .u32 computeColor_param_0,
	.param .u32 computeColor_param_1,
	.param .u32 computeColor_param_2,
	.param .u32 computeColor_param_3,
	.param .u64 .ptr .align 1 computeColor_param_4,
	.param .u64 .ptr .align 1 computeColor_param_5,
	.param .u64 .ptr .align 1 computeColor_param_6,
	.param .u64 .ptr .align 1 computeColor_param_7
)
{
	.reg .pred 	%p<10>;
	.reg .b32 	%r<31>;
	.reg .b64 	%rd<30>;
	.reg .b64 	%fd<143>;

	ld.param.u32 	%r15, [computeColor_param_0];
	ld.param.u32 	%r16, [computeColor_param_1];
	ld.param.u32 	%r13, [computeColor_param_2];
	ld.param.u32 	%r14, [computeColor_param_3];
	ld.param.u64 	%rd9, [computeColor_param_4];
	ld.param.u64 	%rd11, [computeColor_param_5];
	ld.param.u64 	%rd12, [computeColor_param_6];
	ld.param.u64 	%rd10, [computeColor_param_7];
	cvta.to.global.u64 	%rd1, %rd12;
	cvta.to.global.u64 	%rd2, %rd11;
	mov.u32 	%r17, %ctaid.x;
	mov.u32 	%r18, %ntid.x;
	mov.u32 	%r19, %tid.x;
	mad.lo.s32 	%r1, %r17, %r18, %r19;
	rem.s32 	%r20, %r1, %r15;
	cvt.rn.f64.s32 	%fd1, %r20;
	div.s32 	%r21, %r1, %r16;
	cvt.rn.f64.s32 	%fd2, %r21;
	cvt.rn.f64.s32 	%fd142, %r15;
	setp.lt.s32 	%p1, %r14, 1;
	@%p1 bra 	$L__BB0_12;
	and.b32  	%r2, %r14, 7;
	setp.lt.u32 	%p2, %r14, 8;
	mov.b32 	%r29, 0;
	@%p2 bra 	$L__BB0_4;
	and.b32  	%r29, %r14, 2147483640;
	neg.s32 	%r27, %r29;
	add.s64 	%rd29, %rd2, 32;
	add.s64 	%rd28, %rd1, 32;
$L__BB0_3:
	.pragma "nounroll";
	ld.global.f64 	%fd17, [%rd29+-32];
	sub.f64 	%fd18, %fd1, %fd17;
	ld.global.f64 	%fd19, [%rd28+-32];
	sub.f64 	%fd20, %fd2, %fd19;
	mul.f64 	%fd21, %fd20, %fd20;
	fma.rn.f64 	%fd22, %fd18, %fd18, %fd21;
	sqrt.rn.f64 	%fd23, %fd22;
	min.f64 	%fd24, %fd23, %fd142;
	ld.global.f64 	%fd25, [%rd29+-24];
	sub.f64 	%fd26, %fd1, %fd25;
	ld.global.f64 	%fd27, [%rd28+-24];
	sub.f64 	%fd28, %fd2, %fd27;
	mul.f64 	%fd29, %fd28, %fd28;
	fma.rn.f64 	%fd30, %fd26, %fd26, %fd29;
	sqrt.rn.f64 	%fd31, %fd30;
	min.f64 	%fd32, %fd31, %fd24;
	ld.global.f64 	%fd33, [%rd29+-16];
	sub.f64 	%fd34, %fd1, %fd33;
	ld.global.f64 	%fd35, [%rd28+-16];
	sub.f64 	%fd36, %fd2, %fd35;
	mul.f64 	%fd37, %fd36, %fd36;
	fma.rn.f64 	%fd38, %fd34, %fd34, %fd37;
	sqrt.rn.f64 	%fd39, %fd38;
	min.f64 	%fd40, %fd39, %fd32;
	ld.global.f64 	%fd41, [%rd29+-8];
	sub.f64 	%fd42, %fd1, %fd41;
	ld.global.f64 	%fd43, [%rd28+-8];
	sub.f64 	%fd44, %fd2, %fd43;
	mul.f64 	%fd45, %fd44, %fd44;
	fma.rn.f64 	%fd46, %fd42, %fd42, %fd45;
	sqrt.rn.f64 	%fd47, %fd46;
	min.f64 	%fd48, %fd47, %fd40;
	ld.global.f64 	%fd49, [%rd29];
	sub.f64 	%fd50, %fd1, %fd49;
	ld.global.f64 	%fd51, [%rd28];
	sub.f64 	%fd52, %fd2, %fd51;
	mul.f64 	%fd53, %fd52, %fd52;
	fma.rn.f64 	%fd54, %fd50, %fd50, %fd53;
	sqrt.rn.f64 	%fd55, %fd54;
	min.f64 	%fd56, %fd55, %fd48;
	ld.global.f64 	%fd57, [%rd29+8];
	sub.f64 	%fd58, %fd1, %fd57;
	ld.global.f64 	%fd59, [%rd28+8];
	sub.f64 	%fd60, %fd2, %fd59;
	mul.f64 	%fd61, %fd60, %fd60;
	fma.rn.f64 	%fd62, %fd58, %fd58, %fd61;
	sqrt.rn.f64 	%fd63, %fd62;
	min.f64 	%fd64, %fd63, %fd56;
	ld.global.f64 	%fd65, [%rd29+16];
	sub.f64 	%fd66, %fd1, %fd65;
	ld.global.f64 	%fd67, [%rd28+16];
	sub.f64 	%fd68, %fd2, %fd67;
	mul.f64 	%fd69, %fd68, %fd68;
	fma.rn.f64 	%fd70, %fd66, %fd66, %fd69;
	sqrt.rn.f64 	%fd71, %fd70;
	min.f64 	%fd72, %fd71, %fd64;
	ld.global.f64 	%fd73, [%rd29+24];
	sub.f64 	%fd74, %fd1, %fd73;
	ld.global.f64 	%fd75, [%rd28+24];
	sub.f64 	%fd76, %fd2, %fd75;
	mul.f64 	%fd77, %fd76, %fd76;
	fma.rn.f64 	%fd78, %fd74, %fd74, %fd77;
	sqrt.rn.f64 	%fd79, %fd78;
	min.f64 	%fd142, %fd79, %fd72;
	add.s32 	%r27, %r27, 8;
	add.s64 	%rd29, %rd29, 64;
	add.s64 	%rd28, %rd28, 64;
	setp.ne.s32 	%p3, %r27, 0;
	@%p3 bra 	$L__BB0_3;
$L__BB0_4:
	setp.eq.s32 	%p4, %r2, 0;
	@%p4 bra 	$L__BB0_12;
	and.b32  	%r8, %r14, 3;
	setp.lt.u32 	%p5, %r2, 4;
	@%p5 bra 	$L__BB0_7;
	mul.wide.u32 	%rd13, %r29, 8;
	add.s64 	%rd14, %rd2, %rd13;
	ld.global.f64 	%fd81, [%rd14];
	sub.f64 	%fd82, %fd1, %fd81;
	add.s64 	%rd15, %rd1, %rd13;
	ld.global.f64 	%fd83, [%rd15];
	sub.f64 	%fd84, %fd2, %fd83;
	mul.f64 	%fd85, %fd84, %fd84;
	fma.rn.f64 	%fd86, %fd82, %fd82, %fd85;
	sqrt.rn.f64 	%fd87, %fd86;
	min.f64 	%fd88, %fd87, %fd142;
	ld.global.f64 	%fd89, [%rd14+8];
	sub.f64 	%fd90, %fd1, %fd89;
	ld.global.f64 	%fd91, [%rd15+8];
	sub.f64 	%fd92, %fd2, %fd91;
	mul.f64 	%fd93, %fd92, %fd92;
	fma.rn.f64 	%fd94, %fd90, %fd90, %fd93;
	sqrt.rn.f64 	%fd95, %fd94;
	min.f64 	%fd96, %fd95, %fd88;
	ld.global.f64 	%fd97, [%rd14+16];
	sub.f64 	%fd98, %fd1, %fd97;
	ld.global.f64 	%fd99, [%rd15+16];
	sub.f64 	%fd100, %fd2, %fd99;
	mul.f64 	%fd101, %fd100, %fd100;
	fma.rn.f64 	%fd102, %fd98, %fd98, %fd101;
	sqrt.rn.f64 	%fd103, %fd102;
	min.f64 	%fd104, %fd103, %fd96;
	ld.global.f64 	%fd105, [%rd14+24];
	sub.f64 	%fd106, %fd1, %fd105;
	ld.global.f64 	%fd107, [%rd15+24];
	sub.f64 	%fd108, %fd2, %fd107;
	mul.f64 	%fd109, %fd108, %fd108;
	fma.rn.f64 	%fd110, %fd106, %fd106, %fd109;
	sqrt.rn.f64 	%fd111, %fd110;
	min.f64 	%fd142, %fd111, %fd104;
	add.s32 	%r29, %r29, 4;
$L__BB0_7:
	setp.eq.s32 	%p6, %r8, 0;
	@%p6 bra 	$L__BB0_12;
	setp.eq.s32 	%p7, %r8, 1;
	@%p7 bra 	$L__BB0_10;
	mul.wide.u32 	%rd16, %r29, 8;
	add.s64 	%rd17, %rd2, %rd16;
	ld.global.f64 	%fd113, [%rd17];
	sub.f64 	%fd114, %fd1, %fd113;
	add.s64 	%rd18, %rd1, %rd16;
	ld.global.f64 	%fd115, [%rd18];
	sub.f64 	%fd116, %fd2, %fd115;
	mul.f64 	%fd117, %fd116, %fd116;
	fma.rn.f64 	%fd118, %fd114, %fd114, %fd117;
	sqrt.rn.f64 	%fd119, %fd118;
	min.f64 	%fd120, %fd119, %fd142;
	ld.global.f64 	%fd121, [%rd17+8];
	sub.f64 	%fd122, %fd1, %fd121;
	ld.global.f64 	%fd123, [%rd18+8];
	sub.f64 	%fd124, %fd2, %fd123;
	mul.f64 	%fd125, %fd124, %fd124;
	fma.rn.f64 	%fd126, %fd122, %fd122, %fd125;
	sqrt.rn.f64 	%fd127, %fd126;
	min.f64 	%fd142, %fd127, %fd120;
	add.s32 	%r29, %r29, 2;
$L__BB0_10:
	and.b32  	%r23, %r14, 1;
	setp.eq.b32 	%p8, %r23, 1;
	not.pred 	%p9, %p8;
	@%p9 bra 	$L__BB0_12;
	mul.wide.u32 	%rd19, %r29, 8;
	add.s64 	%rd20, %rd2, %rd19;
	ld.global.f64 	%fd128, [%rd20];
	sub.f64 	%fd129, %fd1, %fd128;
	add.s64 	%rd21, %rd1, %rd19;
	ld.global.f64 	%fd130, [%rd21];
	sub.f64 	%fd131, %fd2, %fd130;
	mul.f64 	%fd132, %fd131, %fd131;
	fma.rn.f64 	%fd133, %fd129, %fd129, %fd132;
	sqrt.rn.f64 	%fd134, %fd133;
	min.f64 	%fd142, %fd134, %fd142;
$L__BB0_12:
	cvta.to.global.u64 	%rd22, %rd9;
	cvta.to.global.u64 	%rd23, %rd10;
	cvt.rzi.s32.f64 	%r24, %fd142;
	min.s32 	%r25, %r24, %r13;
	mul.wide.s32 	%rd24, %r25, 4;
	add.s64 	%rd25, %rd22, %rd24;
	ld.global.u32 	%r26, [%rd25];
	mul.wide.s32 	%rd26, %r1, 4;
	add.s64 	%rd27, %rd23, %rd26;
	st.global.u32 	[%rd27], %r26;
	ret;

}


// ===== COMPILED SASS (sm_100) =====

	.target	sm_100

	.elftype	@"ET_EXEC"


//--------------------- .note.nv.tkinfo           --------------------------
	.section	.note.nv.tkinfo,"",@"SHT_NOTE"
	.sectionflags	@"SHF_NOTE_NV_TKINFO"
	.tkinfo
        /*0018*/ 	.word	0x00000002
        /*0030*/ 	.string	""
        /*0030*/ 	.string	"ptxas"
        /*0030*/ 	.string	"Cuda compilation tools, release 13.0, V13.0.88"
        /*0030*/ 	.string	"Build cuda_13.0.r13.0/compiler.36424714_0"
        /*0030*/ 	.string	"-arch sm_100 -m 64 "



//--------------------- .note.nv.cuinfo           --------------------------
	.section	.note.nv.cuinfo,"",@"SHT_NOTE"
	.sectionflags	@"SHF_NOTE_NV_CUINFO"
        /*0018*/ 	.short	0x0002
        /*001a*/ 	.short	0x0064
        /*001c*/ 	.short	0x0082
	.zero		2


//--------------------- .nv.info                  --------------------------
	.section	.nv.info,"",@"SHT_CUDA_INFO"
	.align	4


	//----- nvinfo : EIATTR_REGCOUNT
	.align		4
        /*0000*/ 	.byte	0x04, 0x2f
        /*0002*/ 	.short	(.L_1 - .L_0)
	.align		4
.L_0:
        /*0004*/ 	.word	index@(computeColor)
        /*0008*/ 	.word	0x00000020


	//----- nvinfo : EIATTR_FRAME_SIZE
	.align		4
.L_1:
        /*000c*/ 	.byte	0x04, 0x11
        /*000e*/ 	.short	(.L_3 - .L_2)
	.align		4
.L_2:
        /*0010*/ 	.word	index@($__internal_0_$__cuda_sm20_dsqrt_rn_f64_mediumpath_v1)
        /*0014*/ 	.word	0x00000000


	//----- nvinfo : EIATTR_FRAME_SIZE
	.align		4
.L_3:
        /*0018*/ 	.byte	0x04, 0x11
        /*001a*/ 	.short	(.L_5 - .L_4)
	.align		4
.L_4:
        /*001c*/ 	.word	index@(computeColor)
        /*0020*/ 	.word	0x00000000


	//----- nvinfo : EIATTR_MIN_STACK_SIZE
	.align		4
.L_5:
        /*0024*/ 	.byte	0x04, 0x12
        /*0026*/ 	.short	(.L_7 - .L_6)
	.align		4
.L_6:
        /*0028*/ 	.word	index@(computeColor)
        /*002c*/ 	.word	0x00000000
.L_7:


//--------------------- .nv.compat                --------------------------
	.section	.nv.compat,"",@"SHT_CUDA_COMPAT_INFO"
	.align	4
        /*0000*/ 	.byte	0x02, 0x09, 0x00, 0x00, 0x02, 0x02, 0x01, 0x00, 0x02, 0x05, 0x05, 0x00, 0x03, 0x07, 0x01, 0x01
        /*0010*/ 	.byte	0x02, 0x03, 0x00, 0x00, 0x02, 0x06, 0x01, 0x00, 0x04, 0x0b, 0x08, 0x00, 0x01, 0x00, 0x00, 0x00
        /*0020*/ 	.byte	0x00, 0x00, 0x00, 0x00


//--------------------- .nv.info.computeColor     --------------------------
	.section	.nv.info.computeColor,"",@"SHT_CUDA_INFO"
	.sectionflags	@""
	.align	4


	//----- nvinfo : EIATTR_CUDA_API_VERSION
	.align		4
        /*0000*/ 	.byte	0x04, 0x37
        /*0002*/ 	.short	(.L_9 - .L_8)
.L_8:
        /*0004*/ 	.word	0x00000082


	//----- nvinfo : EIATTR_KPARAM_INFO
	.align		4
.L_9:
        /*0008*/ 	.byte	0x04, 0x17
        /*000a*/ 	.short	(.L_11 - .L_10)
.L_10:
        /*000c*/ 	.word	0x00000000
        /*0010*/ 	.short	0x0007
        /*0012*/ 	.short	0x0028
        /*0014*/ 	.byte	0x00, 0xf5, 0x21, 0x00


	//----- nvinfo : EIATTR_KPARAM_INFO
	.align		4
.L_11:
        /*0018*/ 	.byte	0x04, 0x17
        /*001a*/ 	.short	(.L_13 - .L_12)
.L_12:
        /*001c*/ 	.word	0x00000000
        /*0020*/ 	.short	0x0006
        /*0022*/ 	.short	0x0020
        /*0024*/ 	.byte	0x00, 0xf5, 0x21, 0x00


	//----- nvinfo : EIATTR_KPARAM_INFO
	.align		4
.L_13:
        /*0028*/ 	.byte	0x04, 0x17
        /*002a*/ 	.short	(.L_15 - .L_14)
.L_14:
        /*002c*/ 	.word	0x00000000
        /*0030*/ 	.short	0x0005
        /*0032*/ 	.short	0x0018
        /*0034*/ 	.byte	0x00, 0xf5, 0x21, 0x00


	//----- nvinfo : EIATTR_KPARAM_INFO
	.align		4
.L_15:
        /*0038*/ 	.byte	0x04, 0x17
        /*003a*/ 	.short	(.L_17 - .L_16)
.L_16:
        /*003c*/ 	.word	0x00000000
        /*0040*/ 	.short	0x0004
        /*0042*/ 	.short	0x0010
        /*0044*/ 	.byte	0x00, 0xf5, 0x21, 0x00


	//----- nvinfo : EIATTR_KPARAM_INFO
	.align		4
.L_17:
        /*0048*/ 	.byte	0x04, 0x17
        /*004a*/ 	.short	(.L_19 - .L_18)
.L_18:
        /*004c*/ 	.word	0x00000000
        /*0050*/ 	.short	0x0003
        /*0052*/ 	.short	0x000c
        /*0054*/ 	.byte	0x00, 0xf0, 0x11, 0x00


	//----- nvinfo : EIATTR_KPARAM_INFO
	.align		4
.L_19:
        /*0058*/ 	.byte	0x04, 0x17
        /*005a*/ 	.short	(.L_21 - .L_20)
.L_20:
        /*005c*/ 	.word	0x00000000
        /*0060*/ 	.short	0x0002
        /*0062*/ 	.short	0x0008
        /*0064*/ 	.byte	0x00, 0xf0, 0x11, 0x00


	//----- nvinfo : EIATTR_KPARAM_INFO
	.align		4
.L_21:
        /*0068*/ 	.byte	0x04, 0x17
        /*006a*/ 	.short	(.L_23 - .L_22)
.L_22:
        /*006c*/ 	.word	0x00000000
        /*0070*/ 	.short	0x0001
        /*0072*/ 	.short	0x0004
        /*0074*/ 	.byte	0x00, 0xf0, 0x11, 0x00


	//----- nvinfo : EIATTR_KPARAM_INFO
	.align		4
.L_23:
        /*0078*/ 	.byte	0x04, 0x17
        /*007a*/ 	.short	(.L_25 - .L_24)
.L_24:
        /*007c*/ 	.word	0x00000000
        /*0080*/ 	.short	0x0000
        /*0082*/ 	.short	0x0000
        /*0084*/ 	.byte	0x00, 0xf0, 0x11, 0x00


	//----- nvinfo : EIATTR_SPARSE_MMA_MASK
	.align		4
.L_25:
        /*0088*/ 	.byte	0x03, 0x50
        /*008a*/ 	.short	0x0000


	//----- nvinfo : EIATTR_MAXREG_COUNT
	.align		4
        /*008c*/ 	.byte	0x03, 0x1b
        /*008e*/ 	.short	0x00ff


	//----- nvinfo : EIATTR_MERCURY_ISA_VERSION
	.align		4
        /*0090*/ 	.byte	0x03, 0x5f
        /*0092*/ 	.short	0x0101


	//----- nvinfo : EIATTR_VRC_CTA_INIT_COUNT
	.align		4
        /*0094*/ 	.byte	0x02, 0x4a
	.zero		1
	.zero		1


	//----- nvinfo : EIATTR_EXIT_INSTR_OFFSETS
	.align		4
        /*0098*/ 	.byte	0x04, 0x1c
        /*009a*/ 	.short	(.L_27 - .L_26)


	//   ....[0]....
.L_26:
        /*009c*/ 	.word	0x000029c0


	//----- nvinfo : EIATTR_CRS_STACK_SIZE
	.align		4
.L_27:
        /*00a0*/ 	.byte	0x04, 0x1e
        /*00a2*/ 	.short	(.L_29 - .L_28)
.L_28:
        /*00a4*/ 	.word	0x00000000


	//----- nvinfo : EIATTR_CBANK_PARAM_SIZE
	.align		4
.L_29:
        /*00a8*/ 	.byte	0x03, 0x19
        /*00aa*/ 	.short	0x0030


	//----- nvinfo : EIATTR_PARAM_CBANK
	.align		4
        /*00ac*/ 	.byte	0x04, 0x0a
        /*00ae*/ 	.short	(.L_31 - .L_30)
	.align		4
.L_30:
        /*00b0*/ 	.word	index@(.nv.constant0.computeColor)
        /*00b4*/ 	.short	0x0380
        /*00b6*/ 	.short	0x0030


	//----- nvinfo : EIATTR_SW_WAR
	.align		4
.L_31:
        /*00b8*/ 	.byte	0x04, 0x36
        /*00ba*/ 	.short	(.L_33 - .L_32)
.L_32:
        /*00bc*/ 	.word	0x00000008
.L_33:


//--------------------- .nv.callgraph             --------------------------
	.section	.nv.callgraph,"",@"SHT_CUDA_CALLGRAPH"
	.align	4
	.sectionentsize	8
	.align		4
        /*0000*/ 	.word	0x00000000
	.align		4
        /*0004*/ 	.word	0xffffffff
	.align		4
        /*0008*/ 	.word	0x00000000
	.align		4
        /*000c*/ 	.word	0xfffffffe
	.align		4
        /*0010*/ 	.word	0x00000000
	.align		4
        /*0014*/ 	.word	0xfffffffd
	.align		4
        /*0018*/ 	.word	0x00000000
	.align		4
        /*001c*/ 	.word	0xfffffffc


//--------------------- .text.computeColor        --------------------------
	.section	.text.computeColor,"ax",@progbits
	.align	128
        .global         computeColor
        .type           computeColor,@function
        .size           computeColor,(.L_x_40 - computeColor)
        .other          computeColor,@"STO_CUDA_ENTRY STV_DEFAULT"
computeColor:
.text.computeColor:
[----:B------:R-:W-:Y:S08]  /*0000*/  LDC R1, c[0x0][0x37c] ;  /* 0x0000df00ff017b82 */ /* 0x000ff00000000800 */
[----:B------:R-:W0:Y:S01]  /*0010*/  LDC R0, c[0x0][0x380] ;  /* 0x0000e000ff007b82 */ /* 0x000e220000000800 */
[----:B------:R-:W1:Y:S01]  /*0020*/  S2R R12, SR_TID.X ;  /* 0x00000000000c7919 */ /* 0x000e620000002100 */
[----:B------:R-:W2:Y:S06]  /*0030*/  LDCU.64 UR14, c[0x0][0x358] ;  /* 0x00006b00ff0e77ac */ /* 0x000eac0008000a00 */
[----:B------:R-:W3:Y:S08]  /*0040*/  LDC R2, c[0x0][0x384] ;  /* 0x0000e100ff027b82 */ /* 0x000ef00000000800 */
[----:B------:R-:W1:Y:S01]  /*0050*/  S2UR UR4, SR_CTAID.X ;  /* 0x00000000000479c3 */ /* 0x000e620000002500 */
[----:B0-----:R-:W-:-:S07]  /*0060*/  IABS R8, R0 ;  /* 0x0000000000087213 */ /* 0x001fce0000000000 */
[----:B------:R-:W1:Y:S01]  /*0070*/  LDC R11, c[0x0][0x360] ;  /* 0x0000d800ff0b7b82 */ /* 0x000e620000000800 */
[----:B------:R0:W4:Y:S01]  /*0080*/  I2F.F64 R20, R0 ;  /* 0x0000000000147312 */ /* 0x0001220000201c00 */
[----:B---3--:R-:W-:-:S07]  /*0090*/  IABS R9, R2 ;  /* 0x0000000200097213 */ /* 0x008fce0000000000 */
[----:B------:R-:W3:Y:S08]  /*00a0*/  I2F.RP R3, R8 ;  /* 0x0000000800037306 */ /* 0x000ef00000209400 */
[----:B------:R-:W5:Y:S08]  /*00b0*/  I2F.RP R10, R9 ;  /* 0x00000009000a7306 */ /* 0x000f700000209400 */
[----:B---3--:R-:W3:Y:S08]  /*00c0*/  MUFU.RCP R3, R3 ;  /* 0x0000000300037308 */ /* 0x008ef00000001000 */
[----:B-----5:R-:W5:Y:S01]  /*00d0*/  MUFU.RCP R10, R10 ;  /* 0x0000000a000a7308 */ /* 0x020f620000001000 */
[----:B---3--:R-:W-:-:S02]  /*00e0*/  VIADD R6, R3, 0xffffffe ;  /* 0x0ffffffe03067836 */ /* 0x008fc40000000000 */
[----:B-1----:R-:W-:Y:S01]  /*00f0*/  IMAD R3, R11, UR4, R12 ;  /* 0x000000040b037c24 */ /* 0x002fe2000f8e020c */
[----:B------:R-:W1:Y:S04]  /*0100*/  LDCU UR4, c[0x0][0x38c] ;  /* 0x00007180ff0477ac */ /* 0x000e680008000800 */
[----:B------:R3:W2:Y:S01]  /*0110*/  F2I.FTZ.U32.TRUNC.NTZ R7, R6 ;  /* 0x0000000600077305 */ /* 0x0006a2000021f000 */
[----:B------:R-:W-:Y:S01]  /*0120*/  ISETP.GE.AND P1, PT, R3, RZ, PT ;  /* 0x000000ff0300720c */ /* 0x000fe20003f26270 */
[----:B-----5:R-:W-:Y:S01]  /*0130*/  VIADD R4, R10, 0xffffffe ;  /* 0x0ffffffe0a047836 */ /* 0x020fe20000000000 */
[----:B------:R-:W-:-:S05]  /*0140*/  IABS R10, R3 ;  /* 0x00000003000a7213 */ /* 0x000fca0000000000 */
[----:B------:R5:W0:Y:S01]  /*0150*/  F2I.FTZ.U32.TRUNC.NTZ R5, R4 ;  /* 0x0000000400057305 */ /* 0x000a22000021f000 */
[----:B---3--:R-:W-:Y:S02]  /*0160*/  IMAD.MOV.U32 R6, RZ, RZ, RZ ;  /* 0x000000ffff067224 */ /* 0x008fe400078e00ff */
[----:B--2---:R-:W-:Y:S02]  /*0170*/  IMAD.MOV R13, RZ, RZ, -R7 ;  /* 0x000000ffff0d7224 */ /* 0x004fe400078e0a07 */
[----:B-----5:R-:W-:Y:S01]  /*0180*/  HFMA2 R4, -RZ, RZ, 0, 0 ;  /* 0x00000000ff047431 */ /* 0x020fe200000001ff */
[----:B-1----:R-:W-:Y:S01]  /*0190*/  UISETP.GE.AND UP0, UPT, UR4, 0x1, UPT ;  /* 0x000000010400788c */ /* 0x002fe2000bf06270 */
[----:B------:R-:W-:Y:S01]  /*01a0*/  IMAD R11, R13, R8, RZ ;  /* 0x000000080d0b7224 */ /* 0x000fe200078e02ff */
[----:B0-----:R-:W-:-:S03]  /*01b0*/  IADD3 R14, PT, PT, RZ, -R5, RZ ;  /* 0x80000005ff0e7210 */ /* 0x001fc60007ffe0ff */
[----:B------:R-:W-:-:S04]  /*01c0*/  IMAD.HI.U32 R6, R7, R11, R6 ;  /* 0x0000000b07067227 */ /* 0x000fc800078e0006 */
[----:B------:R-:W-:Y:S02]  /*01d0*/  IMAD.MOV.U32 R12, RZ, RZ, R14 ;  /* 0x000000ffff0c7224 */ /* 0x000fe400078e000e */
[----:B------:R-:W-:Y:S02]  /*01e0*/  IMAD.MOV.U32 R7, RZ, RZ, R10 ;  /* 0x000000ffff077224 */ /* 0x000fe400078e000a */
[----:B------:R-:W-:Y:S02]  /*01f0*/  IMAD R13, R12, R9, RZ ;  /* 0x000000090c0d7224 */ /* 0x000fe400078e02ff */
[----:B------:R-:W-:-:S04]  /*0200*/  IMAD.HI.U32 R6, R6, R7, RZ ;  /* 0x0000000706067227 */ /* 0x000fc800078e00ff */
[----:B------:R-:W-:-:S04]  /*0210*/  IMAD.HI.U32 R4, R5, R13, R4 ;  /* 0x0000000d05047227 */ /* 0x000fc800078e0004 */
[----:B------:R-:W-:Y:S02]  /*0220*/  IMAD.MOV R6, RZ, RZ, -R6 ;  /* 0x000000ffff067224 */ /* 0x000fe400078e0a06 */
[----:B------:R-:W-:-:S04]  /*0230*/  IMAD.HI.U32 R4, R4, R7, RZ ;  /* 0x0000000704047227 */ /* 0x000fc800078e00ff */
[----:B------:R-:W-:Y:S02]  /*0240*/  IMAD R5, R8, R6, R7 ;  /* 0x0000000608057224 */ /* 0x000fe400078e0207 */
[----:B------:R-:W-:-:S03]  /*0250*/  IMAD.MOV R10, RZ, RZ, -R4 ;  /* 0x000000ffff0a7224 */ /* 0x000fc600078e0a04 */
[----:B------:R-:W-:Y:S01]  /*0260*/  ISETP.GT.U32.AND P0, PT, R8, R5, PT ;  /* 0x000000050800720c */ /* 0x000fe20003f04070 */
[----:B------:R-:W-:-:S05]  /*0270*/  IMAD R6, R9, R10, R7 ;  /* 0x0000000a09067224 */ /* 0x000fca00078e0207 */
[----:B------:R-:W-:-:S07]  /*0280*/  ISETP.GT.U32.AND P3, PT, R9, R6, PT ;  /* 0x000000060900720c */ /* 0x000fce0003f64070 */
[----:B------:R-:W-:-:S05]  /*0290*/  @!P0 IMAD.IADD R5, R5, 0x1, -R8 ;  /* 0x0000000105058824 */ /* 0x000fca00078e0a08 */
[----:B------:R-:W-:Y:S01]  /*02a0*/  ISETP.GT.U32.AND P4, PT, R8, R5, PT ;  /* 0x000000050800720c */ /* 0x000fe20003f84070 */
[----:B------:R-:W-:Y:S01]  /*02b0*/  @!P3 VIADD R4, R4, 0x1 ;  /* 0x000000010404b836 */ /* 0x000fe20000000000 */
[-C--:B------:R-:W-:Y:S02]  /*02c0*/  @!P3 IADD3 R6, PT, PT, R6, -R9.reuse, RZ ;  /* 0x800000090606b210 */ /* 0x080fe40007ffe0ff */
[----:B------:R-:W-:Y:S02]  /*02d0*/  ISETP.NE.AND P3, PT, R0, RZ, PT ;  /* 0x000000ff0000720c */ /* 0x000fe40003f65270 */
[----:B------:R-:W-:Y:S02]  /*02e0*/  ISETP.GE.U32.AND P2, PT, R6, R9, PT ;  /* 0x000000090600720c */ /* 0x000fe40003f46070 */
[----:B------:R-:W-:-:S04]  /*02f0*/  LOP3.LUT R6, R3, R2, RZ, 0x3c, !PT ;  /* 0x0000000203067212 */ /* 0x000fc800078e3cff */
[----:B------:R-:W-:Y:S01]  /*0300*/  ISETP.GE.AND P0, PT, R6, RZ, PT ;  /* 0x000000ff0600720c */ /* 0x000fe20003f06270 */
[----:B------:R-:W-:Y:S01]  /*0310*/  @!P4 IMAD.IADD R5, R5, 0x1, -R8 ;  /* 0x000000010505c824 */ /* 0x000fe200078e0a08 */
[----:B------:R-:W-:-:S04]  /*0320*/  ISETP.NE.AND P4, PT, R2, RZ, PT ;  /* 0x000000ff0200720c */ /* 0x000fc80003f85270 */
[----:B------:R-:W-:Y:S01]  /*0330*/  @!P1 IADD3 R5, PT, PT, -R5, RZ, RZ ;  /* 0x000000ff05059210 */ /* 0x000fe20007ffe1ff */
[----:B------:R-:W-:Y:S01]  /*0340*/  @P2 VIADD R4, R4, 0x1 ;  /* 0x0000000104042836 */ /* 0x000fe20000000000 */
[----:B------:R-:W-:-:S05]  /*0350*/  @!P3 LOP3.LUT R5, RZ, R0, RZ, 0x33, !PT ;  /* 0x00000000ff05b212 */ /* 0x000fca00078e33ff */
[----:B------:R-:W-:Y:S02]  /*0360*/  @!P0 IMAD.MOV R4, RZ, RZ, -R4 ;  /* 0x000000ffff048224 */ /* 0x000fe400078e0a04 */
[----:B------:R-:W-:Y:S01]  /*0370*/  @!P4 LOP3.LUT R4, RZ, R2, RZ, 0x33, !PT ;  /* 0x00000002ff04c212 */ /* 0x000fe200078e33ff */
[----:B----4-:R-:W-:Y:S06]  /*0380*/  BRA.U !UP0, `(.L_x_0) ;  /* 0x0000002508687547 */ /* 0x010fec000b800000 */
[----:B------:R0:W1:Y:S01]  /*0390*/  I2F.F64 R16, R5 ;  /* 0x0000000500107312 */ /* 0x0000620000201c00 */
[----:B------:R-:W-:Y:S01]  /*03a0*/  UISETP.GE.U32.AND UP0, UPT, UR4, 0x8, UPT ;  /* 0x000000080400788c */ /* 0x000fe2000bf06070 */
[----:B------:R-:W-:Y:S01]  /*03b0*/  IMAD.MOV.U32 R2, RZ, RZ, RZ ;  /* 0x000000ffff027224 */ /* 0x000fe200078e00ff */
[----:B------:R-:W-:-:S05]  /*03c0*/  ULOP3.LUT UR12, UR4, 0x7, URZ, 0xc0, !UPT ;  /* 0x00000007040c7892 */ /* 0x000fca000f8ec0ff */
[----:B------:R0:W2:Y:S02]  /*03d0*/  I2F.F64 R14, R4 ;  /* 0x00000004000e7312 */ /* 0x0000a40000201c00 */
[----:B------:R-:W-:Y:S05]  /*03e0*/  BRA.U !UP0, `(.L_x_1) ;  /* 0x0000001108d47547 */ /* 0x000fea000b800000 */
[----:B------:R-:W3:Y:S01]  /*03f0*/  LDCU.64 UR8, c[0x0][0x398] ;  /* 0x00007300ff0877ac */ /* 0x000ee20008000a00 */
[----:B------:R-:W4:Y:S01]  /*0400*/  LDCU.64 UR10, c[0x0][0x3a0] ;  /* 0x00007400ff0a77ac */ /* 0x000f220008000a00 */
[----:B------:R-:W-:-:S06]  /*0410*/  ULOP3.LUT UR4, UR4, 0x7ffffff8, URZ, 0xc0, !UPT ;  /* 0x7ffffff804047892 */ /* 0x000fcc000f8ec0ff */
[----:B------:R-:W-:Y:S01]  /*0420*/  IMAD.U32 R2, RZ, RZ, UR4 ;  /* 0x00000004ff027e24 */ /* 0x000fe2000f8e00ff */
[----:B---3--:R-:W-:Y:S02]  /*0430*/  UIADD3 UR7, UP0, UPT, UR8, 0x20, URZ ;  /* 0x0000002008077890 */ /* 0x008fe4000ff1e0ff */
[----:B----4-:R-:W-:Y:S02]  /*0440*/  UIADD3 UR5, UP1, UPT, UR10, 0x20, URZ ;  /* 0x000000200a057890 */ /* 0x010fe4000ff3e0ff */
[----:B------:R-:W-:Y:S02]  /*0450*/  UIADD3.X UR8, UPT, UPT, URZ, UR9, URZ, UP0, !UPT ;  /* 0x00000009ff087290 */ /* 0x000fe400087fe4ff */
[----:B------:R-:W-:Y:S01]  /*0460*/  MOV R12, UR7 ;  /* 0x00000007000c7c02 */ /* 0x000fe20008000f00 */
[----:B------:R-:W-:Y:S01]  /*0470*/  UIADD3.X UR6, UPT, UPT, URZ, UR11, URZ, UP1, !UPT ;  /* 0x0000000bff067290 */ /* 0x000fe20008ffe4ff */
[----:B------:R-:W-:Y:S01]  /*0480*/  IMAD.U32 R10, RZ, RZ, UR5 ;  /* 0x00000005ff0a7e24 */ /* 0x000fe2000f8e00ff */
[----:B------:R-:W-:Y:S01]  /*0490*/  UIADD3 UR9, UPT, UPT, -UR4, URZ, URZ ;  /* 0x000000ff04097290 */ /* 0x000fe2000fffe1ff */
[----:B------:R-:W-:-:S03]  /*04a0*/  IMAD.U32 R13, RZ, RZ, UR8 ;  /* 0x00000008ff0d7e24 */ /* 0x000fc6000f8e00ff */
[----:B------:R-:W-:-:S08]  /*04b0*/  IMAD.U32 R11, RZ, RZ, UR6 ;  /* 0x00000006ff0b7e24 */ /* 0x000fd0000f8e00ff */
.L_x_18:
[----:B------:R-:W2:Y:S04]  /*04c0*/  LDG.E.64 R6, desc[UR14][R10.64+-0x20] ;  /* 0xffffe00e0a067981 */ /* 0x000ea8000c1e1b00 */
[----:B0-----:R-:W1:Y:S01]  /*04d0*/  LDG.E.64 R4, desc[UR14][R12.64+-0x20] ;  /* 0xffffe00e0c047981 */ /* 0x001e62000c1e1b00 */
[----:B------:R-:W-:Y:S01]  /*04e0*/  UIADD3 UR9, UPT, UPT, UR9, 0x8, URZ ;  /* 0x0000000809097890 */ /* 0x000fe2000fffe0ff */
[----:B------:R-:W-:Y:S03]  /*04f0*/  BSSY.RECONVERGENT B1, `(.L_x_2) ;  /* 0x000001c000017945 */ /* 0x000fe60003800200 */
[----:B------:R-:W-:Y:S01]  /*0500*/  UISETP.NE.AND UP0, UPT, UR9, URZ, UPT ;  /* 0x000000ff0900728c */ /* 0x000fe2000bf05270 */
[----:B--2---:R-:W-:-:S02]  /*0510*/  DADD R6, R14, -R6 ;  /* 0x000000000e067229 */ /* 0x004fc40000000806 */
[----:B-1----:R-:W-:-:S06]  /*0520*/  DADD R4, R16, -R4 ;  /* 0x0000000010047229 */ /* 0x002fcc0000000804 */
[----:B------:R-:W-:Y:S01]  /*0530*/  DMUL R22, R6, R6 ;  /* 0x0000000606167228 */ /* 0x000fe20000000000 */
[----:B------:R-:W-:Y:S02]  /*0540*/  IMAD.MOV.U32 R6, RZ, RZ, 0x0 ;  /* 0x00000000ff067424 */ /* 0x000fe400078e00ff */
[----:B------:R-:W-:-:S05]  /*0550*/  IMAD.MOV.U32 R7, RZ, RZ, 0x3fd80000 ;  /* 0x3fd80000ff077424 */ /* 0x000fca00078e00ff */
[----:B------:R-:W-:-:S06]  /*0560*/  DFMA R22, R4, R4, R22 ;  /* 0x000000040416722b */ /* 0x000fcc0000000016 */
[----:B------:R-:W0:Y:S04]  /*0570*/  MUFU.RSQ64H R19, R23 ;  /* 0x0000001700137308 */ /* 0x000e280000001c00 */
[----:B------:R-:W-:-:S04]  /*0580*/  IADD3 R18, PT, PT, R23, -0x3500000, RZ ;  /* 0xfcb0000017127810 */ /* 0x000fc80007ffe0ff */
[----:B------:R-:W-:Y:S02]  /*0590*/  ISETP.GE.U32.AND P0, PT, R18, 0x7ca00000, PT ;  /* 0x7ca000001200780c */ /* 0x000fe40003f06070 */
[----:B0-----:R-:W-:-:S08]  /*05a0*/  DMUL R4, R18, R18 ;  /* 0x0000001212047228 */ /* 0x001fd00000000000 */
[----:B------:R-:W-:-:S08]  /*05b0*/  DFMA R4, R22, -R4, 1 ;  /* 0x3ff000001604742b */ /* 0x000fd00000000804 */
[----:B------:R-:W-:Y:S02]  /*05c0*/  DFMA R6, R4, R6, 0.5 ;  /* 0x3fe000000406742b */ /* 0x000fe40000000006 */
[----:B------:R-:W-:-:S08]  /*05d0*/  DMUL R4, R18, R4 ;  /* 0x0000000412047228 */ /* 0x000fd00000000000 */
[----:B------:R-:W-:-:S08]  /*05e0*/  DFMA R26, R6, R4, R18 ;  /* 0x00000004061a722b */ /* 0x000fd00000000012 */
[----:B------:R-:W-:Y:S02]  /*05f0*/  DMUL R8, R22, R26 ;  /* 0x0000001a16087228 */ /* 0x000fe40000000000 */
[----:B------:R-:W-:Y:S01]  /*0600*/  VIADD R5, R27, 0xfff00000 ;  /* 0xfff000001b057836 */ /* 0x000fe20000000000 */
[----:B------:R-:W-:-:S05]  /*0610*/  MOV R4, R26 ;  /* 0x0000001a00047202 */ /* 0x000fca0000000f00 */
[----:B------:R-:W-:-:S08]  /*0620*/  DFMA R6, R8, -R8, R22 ;  /* 0x800000080806722b */ /* 0x000fd00000000016 */
[----:B------:R-:W-:Y:S01]  /*0630*/  DFMA R24, R6, R4, R8 ;  /* 0x000000040618722b */ /* 0x000fe20000000008 */
[----:B------:R-:W-:Y:S10]  /*0640*/  @!P0 BRA `(.L_x_3) ;  /* 0x0000000000188947 */ /* 0x000ff40003800000 */
[----:B------:R-:W-:Y:S01]  /*0650*/  IMAD.MOV.U32 R0, RZ, RZ, R26 ;  /* 0x000000ffff007224 */ /* 0x000fe200078e001a */
[----:B------:R-:W-:Y:S01]  /*0660*/  MOV R4, 0x690 ;  /* 0x0000069000047802 */ /* 0x000fe20000000f00 */
[----:B------:R-:W-:-:S07]  /*0670*/  IMAD.MOV.U32 R19, RZ, RZ, R23 ;  /* 0x000000ffff137224 */ /* 0x000fce00078e0017 */
[----:B------:R-:W-:Y:S05]  /*0680*/  CALL.REL.NOINC `($__internal_0_$__cuda_sm20_dsqrt_rn_f64_mediumpath_v1) ;  /* 0x0000002000d07944 */ /* 0x000fea0003c00000 */
[----:B------:R-:W-:Y:S01]  /*0690*/  IMAD.MOV.U32 R24, RZ, RZ, R0 ;  /* 0x000000ffff187224 */ /* 0x000fe200078e0000 */
[----:B------:R-:W-:-:S07]  /*06a0*/  MOV R25, R5 ;  /* 0x0000000500197202 */ /* 0x000fce0000000f00 */
.L_x_3:
[----:B------:R-:W-:Y:S05]  /*06b0*/  BSYNC.RECONVERGENT B1 ;  /* 0x0000000000017941 */ /* 0x000fea0003800200 */
.L_x_2:
[----:B------:R-:W2:Y:S04]  /*06c0*/  LDG.E.64 R6, desc[UR14][R10.64+-0x18] ;  /* 0xffffe80e0a067981 */ /* 0x000ea8000c1e1b00 */
[----:B------:R-:W3:Y:S01]  /*06d0*/  LDG.E.64 R4, desc[UR14][R12.64+-0x18] ;  /* 0xffffe80e0c047981 */ /* 0x000ee2000c1e1b00 */
[----:B------:R-:W-:Y:S01]  /*06e0*/  IMAD.MOV.U32 R26, RZ, RZ, 0x0 ;  /* 0x00000000ff1a7424 */ /* 0x000fe200078e00ff */
[----:B------:R-:W-:Y:S01]  /*06f0*/  DSETP.MIN.AND P0, P1, R24, R20, PT ;  /* 0x000000141800722a */ /* 0x000fe20003900000 */
[----:B------:R-:W-:Y:S01]  /*0700*/  IMAD.MOV.U32 R27, RZ, RZ, 0x3fd80000 ;  /* 0x3fd80000ff1b7424 */ /* 0x000fe200078e00ff */
[----:B------:R-:W-:Y:S01]  /*0710*/  MOV R0, R24 ;  /* 0x0000001800007202 */ /* 0x000fe20000000f00 */
[----:B------:R-:W-:Y:S01]  /*0720*/  IMAD.MOV.U32 R29, RZ, RZ, R20 ;  /* 0x000000ffff1d7224 */ /* 0x000fe200078e0014 */
[----:B------:R-:W-:Y:S04]  /*0730*/  BSSY.RECONVERGENT B1, `(.L_x_4) ;  /* 0x000001d000017945 */ /* 0x000fe80003800200 */
[----:B------:R-:W-:Y:S01]  /*0740*/  SEL R20, R0, R29, P0 ;  /* 0x0000001d00147207 */ /* 0x000fe20000000000 */
[----:B--2---:R-:W-:-:S02]  /*0750*/  DADD R6, R14, -R6 ;  /* 0x000000000e067229 */ /* 0x004fc40000000806 */
[----:B---3--:R-:W-:-:S06]  /*0760*/  DADD R4, R16, -R4 ;  /* 0x0000000010047229 */ /* 0x008fcc0000000804 */
[----:B------:R-:W-:-:S08]  /*0770*/  DMUL R22, R6, R6 ;  /* 0x0000000606167228 */ /* 0x000fd00000000000 */
[----:B------:R-:W-:-:S06]  /*0780*/  DFMA R22, R4, R4, R22 ;  /* 0x000000040416722b */ /* 0x000fcc0000000016 */
[----:B------:R-:W0:Y:S04]  /*0790*/  MUFU.RSQ64H R19, R23 ;  /* 0x0000001700137308 */ /* 0x000e280000001c00 */
[----:B------:R-:W-:-:S06]  /*07a0*/  VIADD R18, R23, 0xfcb00000 ;  /* 0xfcb0000017127836 */ /* 0x000fcc0000000000 */
[----:B0-----:R-:W-:-:S08]  /*07b0*/  DMUL R4, R18, R18 ;  /* 0x0000001212047228 */ /* 0x001fd00000000000 */
[----:B------:R-:W-:-:S08]  /*07c0*/  DFMA R4, R22, -R4, 1 ;  /* 0x3ff000001604742b */ /* 0x000fd00000000804 */
[----:B------:R-:W-:Y:S02]  /*07d0*/  DFMA R26, R4, R26, 0.5 ;  /* 0x3fe00000041a742b */ /* 0x000fe4000000001a */
[----:B------:R-:W-:-:S08]  /*07e0*/  DMUL R4, R18, R4 ;  /* 0x0000000412047228 */ /* 0x000fd00000000000 */
[----:B------:R-:W-:Y:S01]  /*07f0*/  DFMA R26, R26, R4, R18 ;  /* 0x000000041a1a722b */ /* 0x000fe20000000012 */
[----:B------:R-:W-:-:S05]  /*0800*/  IMAD.MOV.U32 R4, RZ, RZ, R21 ;  /* 0x000000ffff047224 */ /* 0x000fca00078e0015 */
[----:B------:R-:W-:Y:S02]  /*0810*/  FSEL R21, R25, R4, P0 ;  /* 0x0000000419157208 */ /* 0x000fe40000000000 */
[----:B------:R-:W-:Y:S01]  /*0820*/  DMUL R8, R22, R26 ;  /* 0x0000001a16087228 */ /* 0x000fe20000000000 */
[----:B------:R-:W-:Y:S01]  /*0830*/  ISETP.GE.U32.AND P0, PT, R18, 0x7ca00000, PT ;  /* 0x7ca000001200780c */ /* 0x000fe20003f06070 */
[----:B------:R-:W-:Y:S01]  /*0840*/  VIADD R5, R27, 0xfff00000 ;  /* 0xfff000001b057836 */ /* 0x000fe20000000000 */
[----:B------:R-:W-:Y:S02]  /*0850*/  @P1 LOP3.LUT R21, R4, 0x80000, RZ, 0xfc, !PT ;  /* 0x0008000004151812 */ /* 0x000fe400078efcff */
[----:B------:R-:W-:-:S03]  /*0860*/  MOV R4, R26 ;  /* 0x0000001a00047202 */ /* 0x000fc60000000f00 */
[----:B------:R-:W-:-:S08]  /*0870*/  DFMA R6, R8, -R8, R22 ;  /* 0x800000080806722b */ /* 0x000fd00000000016 */
[----:B------:R-:W-:Y:S01]  /*0880*/  DFMA R24, R6, R4, R8 ;  /* 0x000000040618722b */ /* 0x000fe20000000008 */
[----:B------:R-:W-:Y:S10]  /*0890*/  @!P0 BRA `(.L_x_5) ;  /* 0x0000000000188947 */ /* 0x000ff40003800000 */
[----:B------:R-:W-:Y:S01]  /*08a0*/  IMAD.MOV.U32 R0, RZ, RZ, R26 ;  /* 0x000000ffff007224 */ /* 0x000fe200078e001a */
[----:B------:R-:W-:Y:S01]  /*08b0*/  MOV R4, 0x8e0 ;  /* 0x000008e000047802 */ /* 0x000fe20000000f00 */
[----:B------:R-:W-:-:S07]  /*08c0*/  IMAD.MOV.U32 R19, RZ, RZ, R23 ;  /* 0x000000ffff137224 */ /* 0x000fce00078e0017 */
[----:B------:R-:W-:Y:S05]  /*08d0*/  CALL.REL.NOINC `($__internal_0_$__cuda_sm20_dsqrt_rn_f64_mediumpath_v1) ;  /* 0x00000020003c7944 */ /* 0x000fea0003c00000 */
[----:B------:R-:W-:Y:S01]  /*08e0*/  MOV R24, R0 ;  /* 0x0000000000187202 */ /* 0x000fe20000000f00 */
[----:B------:R-:W-:-:S07]  /*08f0*/  IMAD.MOV.U32 R25, RZ, RZ, R5 ;  /* 0x000000ffff197224 */ /* 0x000fce00078e0005 */
.L_x_5:
[----:B------:R-:W-:Y:S05]  /*0900*/  BSYNC.RECONVERGENT B1 ;  /* 0x0000000000017941 */ /* 0x000fea0003800200 */
.L_x_4:
[----:B------:R-:W2:Y:S04]  /*0910*/  LDG.E.64 R6, desc[UR14][R10.64+-0x10] ;  /* 0xfffff00e0a067981 */ /* 0x000ea8000c1e1b00 */
[----:B------:R-:W3:Y:S01]  /*0920*/  LDG.E.64 R4, desc[UR14][R12.64+-0x10] ;  /* 0xfffff00e0c047981 */ /* 0x000ee2000c1e1b00 */
[----:B------:R-:W-:Y:S01]  /*0930*/  MOV R26, 0x0 ;  /* 0x00000000001a7802 */ /* 0x000fe20000000f00 */
[----:B------:R-:W-:Y:S01]  /*0940*/  IMAD.MOV.U32 R27, RZ, RZ, 0x3fd80000 ;  /* 0x3fd80000ff1b7424 */ /* 0x000fe200078e00ff */
[----:B------:R-:W-:Y:S01]  /*0950*/  DSETP.MIN.AND P0, P1, R20, R24, PT ;  /* 0x000000181400722a */ /* 0x000fe20003900000 */
[----:B------:R-:W-:Y:S01]  /*0960*/  IMAD.MOV.U32 R0, RZ, RZ, R20 ;  /* 0x000000ffff007224 */ /* 0x000fe200078e0014 */
[----:B------:R-:W-:Y:S01]  /*0970*/  MOV R29, R24 ;  /* 0x00000018001d7202 */ /* 0x000fe20000000f00 */
[----:B------:R-:W-:Y:S03]  /*0980*/  BSSY.RECONVERGENT B1, `(.L_x_6) ;  /* 0x000001c000017945 */ /* 0x000fe60003800200 */
[----:B------:R-:W-:-:S02]  /*0990*/  FSEL R21, R21, R25, P0 ;  /* 0x0000001915157208 */ /* 0x000fc40000000000 */
[----:B------:R-:W-:-:S06]  /*09a0*/  SEL R20, R0, R29, P0 ;  /* 0x0000001d00147207 */ /* 0x000fcc0000000000 */
[----:B------:R-:W-:Y:S01]  /*09b0*/  @P1 LOP3.LUT R21, R25, 0x80000, RZ, 0xfc, !PT ;  /* 0x0008000019151812 */ /* 0x000fe200078efcff */
[----:B--2---:R-:W-:Y:S02]  /*09c0*/  DADD R6, R14, -R6 ;  /* 0x000000000e067229 */ /* 0x004fe40000000806 */
[----:B---3--:R-:W-:-:S06]  /*09d0*/  DADD R4, R16, -R4 ;  /* 0x0000000010047229 */ /* 0x008fcc0000000804 */
[----:B------:R-:W-:-:S08]  /*09e0*/  DMUL R22, R6, R6 ;  /* 0x0000000606167228 */ /* 0x000fd00000000000 */
[----:B------:R-:W-:-:S06]  /*09f0*/  DFMA R22, R4, R4, R22 ;  /* 0x000000040416722b */ /* 0x000fcc0000000016 */
[----:B------:R-:W0:Y:S04]  /*0a00*/  MUFU.RSQ64H R19, R23 ;  /* 0x0000001700137308 */ /* 0x000e280000001c00 */
[----:B------:R-:W-:-:S05]  /*0a10*/  VIADD R18, R23, 0xfcb00000 ;  /* 0xfcb0000017127836 */ /* 0x000fca0000000000 */
[----:B------:R-:W-:Y:S01]  /*0a20*/  ISETP.GE.U32.AND P0, PT, R18, 0x7ca00000, PT ;  /* 0x7ca000001200780c */ /* 0x000fe20003f06070 */
[----:B0-----:R-:W-:-:S08]  /*0a30*/  DMUL R4, R18, R18 ;  /* 0x0000001212047228 */ /* 0x001fd00000000000 */
[----:B------:R-:W-:-:S08]  /*0a40*/  DFMA R4, R22, -R4, 1 ;  /* 0x3ff000001604742b */ /* 0x000fd00000000804 */
[----:B------:R-:W-:Y:S02]  /*0a50*/  DFMA R26, R4, R26, 0.5 ;  /* 0x3fe00000041a742b */ /* 0x000fe4000000001a */
[----:B------:R-:W-:-:S08]  /*0a60*/  DMUL R4, R18, R4 ;  /* 0x0000000412047228 */ /* 0x000fd00000000000 */
[----:B------:R-:W-:-:S08]  /*0a70*/  DFMA R26, R26, R4, R18 ;  /* 0x000000041a1a722b */ /* 0x000fd00000000012 */
[----:B------:R-:W-:Y:S02]  /*0a80*/  DMUL R8, R22, R26 ;  /* 0x0000001a16087228 */ /* 0x000fe40000000000 */
[----:B------:R-:W-:Y:S02]  /*0a90*/  VIADD R5, R27, 0xfff00000 ;  /* 0xfff000001b057836 */ /* 0x000fe40000000000 */
[----:B------:R-:W-:-:S04]  /*0aa0*/  IMAD.MOV.U32 R4, RZ, RZ, R26 ;  /* 0x000000ffff047224 */ /* 0x000fc800078e001a */
[----:B------:R-:W-:-:S08]  /*0ab0*/  DFMA R6, R8, -R8, R22 ;  /* 0x800000080806722b */ /* 0x000fd00000000016 */
[----:B------:R-:W-:Y:S01]  /*0ac0*/  DFMA R24, R6, R4, R8 ;  /* 0x000000040618722b */ /* 0x000fe20000000008 */
[----:B------:R-:W-:Y:S10]  /*0ad0*/  @!P0 BRA `(.L_x_7) ;  /* 0x0000000000188947 */ /* 0x000ff40003800000 */
[----:B------:R-:W-:Y:S01]  /*0ae0*/  MOV R0, R26 ;  /* 0x0000001a00007202 */ /* 0x000fe20000000f00 */
[----:B------:R-:W-:Y:S01]  /*0af0*/  IMAD.MOV.U32 R19, RZ, RZ, R23 ;  /* 0x000000ffff137224 */ /* 0x000fe200078e0017 */
[----:B------:R-:W-:-:S07]  /*0b00*/  MOV R4, 0xb20 ;  /* 0x00000b2000047802 */ /* 0x000fce0000000f00 */
[----:B------:R-:W-:Y:S05]  /*0b10*/  CALL.REL.NOINC `($__internal_0_$__cuda_sm20_dsqrt_rn_f64_mediumpath_v1) ;  /* 0x0000001c00ac7944 */ /* 0x000fea0003c00000 */
[----:B------:R-:W-:Y:S01]  /*0b20*/  IMAD.MOV.U32 R24, RZ, RZ, R0 ;  /* 0x000000ffff187224 */ /* 0x000fe200078e0000 */
[----:B------:R-:W-:-:S07]  /*0b30*/  MOV R25, R5 ;  /* 0x0000000500197202 */ /* 0x000fce0000000f00 */
.L_x_7:
[----:B------:R-:W-:Y:S05]  /*0b40*/  BSYNC.RECONVERGENT B1 ;  /* 0x0000000000017941 */ /* 0x000fea0003800200 */
.L_x_6:
[----:B------:R-:W2:Y:S04]  /*0b50*/  LDG.E.64 R6, desc[UR14][R10.64+-0x8] ;  /* 0xfffff80e0a067981 */ /* 0x000ea8000c1e1b00 */
[----:B------:R-:W3:Y:S01]  /*0b60*/  LDG.E.64 R4, desc[UR14][R12.64+-0x8] ;  /* 0xfffff80e0c047981 */ /* 0x000ee2000c1e1b00 */
[----:B------:R-:W-:Y:S01]  /*0b70*/  IMAD.MOV.U32 R26, RZ, RZ, 0x0 ;  /* 0x00000000ff1a7424 */ /* 0x000fe200078e00ff */
[----:B------:R-:W-:Y:S01]  /*0b80*/  MOV R27, 0x3fd80000 ;  /* 0x3fd80000001b7802 */ /* 0x000fe20000000f00 */
[----:B------:R-:W-:Y:S01]  /*0b90*/  DSETP.MIN.AND P0, P1, R20, R24, PT ;  /* 0x000000181400722a */ /* 0x000fe20003900000 */
[----:B------:R-:W-:Y:S01]  /*0ba0*/  IMAD.MOV.U32 R0, RZ, RZ, R20 ;  /* 0x000000ffff007224 */ /* 0x000fe200078e0014 */
[----:B------:R-:W-:Y:S01]  /*0bb0*/  BSSY.RECONVERGENT B1, `(.L_x_8) ;  /* 0x000001d000017945 */ /* 0x000fe20003800200 */
[----:B------:R-:W-:-:S03]  /*0bc0*/  IMAD.MOV.U32 R29, RZ, RZ, R24 ;  /* 0x000000ffff1d7224 */ /* 0x000fc600078e0018 */
[----:B------:R-:W-:Y:S02]  /*0bd0*/  FSEL R21, R21, R25, P0 ;  /* 0x0000001915157208 */ /* 0x000fe40000000000 */
        /* <DEDUP_REMOVED lines=15> */
[----:B------:R-:W-:Y:S01]  /*0cd0*/  IADD3 R5, PT, PT, R27, -0x100000, RZ ;  /* 0xfff000001b057810 */ /* 0x000fe20007ffe0ff */
[----:B------:R-:W-:-:S05]  /*0ce0*/  IMAD.MOV.U32 R4, RZ, RZ, R26 ;  /* 0x000000ffff047224 */ /* 0x000fca00078e001a */
[----:B------:R-:W-:-:S08]  /*0cf0*/  DFMA R6, R8, -R8, R22 ;  /* 0x800000080806722b */ /* 0x000fd00000000016 */
[----:B------:R-:W-:Y:S01]  /*0d00*/  DFMA R24, R6, R4, R8 ;  /* 0x000000040618722b */ /* 0x000fe20000000008 */
[----:B------:R-:W-:Y:S10]  /*0d10*/  @!P0 BRA `(.L_x_9) ;  /* 0x0000000000188947 */ /* 0x000ff40003800000 */
[----:B------:R-:W-:Y:S01]  /*0d20*/  IMAD.MOV.U32 R0, RZ, RZ, R26 ;  /* 0x000000ffff007224 */ /* 0x000fe200078e001a */
[----:B------:R-:W-:Y:S02]  /*0d30*/  MOV R19, R23 ;  /* 0x0000001700137202 */ /* 0x000fe40000000f00 */
[----:B------:R-:W-:-:S07]  /*0d40*/  MOV R4, 0xd60 ;  /* 0x00000d6000047802 */ /* 0x000fce0000000f00 */
[----:B------:R-:W-:Y:S05]  /*0d50*/  CALL.REL.NOINC `($__internal_0_$__cuda_sm20_dsqrt_rn_f64_mediumpath_v1) ;  /* 0x0000001c001c7944 */ /* 0x000fea0003c00000 */
[----:B------:R-:W-:Y:S02]  /*0d60*/  IMAD.MOV.U32 R24, RZ, RZ, R0 ;  /* 0x000000ffff187224 */ /* 0x000fe400078e0000 */
[----:B------:R-:W-:-:S07]  /*0d70*/  IMAD.MOV.U32 R25, RZ, RZ, R5 ;  /* 0x000000ffff197224 */ /* 0x000fce00078e0005 */
.L_x_9:
[----:B------:R-:W-:Y:S05]  /*0d80*/  BSYNC.RECONVERGENT B1 ;  /* 0x0000000000017941 */ /* 0x000fea0003800200 */
.L_x_8:
[----:B------:R-:W2:Y:S04]  /*0d90*/  LDG.E.64 R6, desc[UR14][R10.64] ;  /* 0x0000000e0a067981 */ /* 0x000ea8000c1e1b00 */
[----:B------:R-:W3:Y:S01]  /*0da0*/  LDG.E.64 R4, desc[UR14][R12.64] ;  /* 0x0000000e0c047981 */ /* 0x000ee2000c1e1b00 */
[----:B------:R-:W-:Y:S01]  /*0db0*/  IMAD.MOV.U32 R26, RZ, RZ, 0x0 ;  /* 0x00000000ff1a7424 */ /* 0x000fe200078e00ff */
[----:B------:R-:W-:Y:S01]  /*0dc0*/  DSETP.MIN.AND P0, P1, R20, R24, PT ;  /* 0x000000181400722a */ /* 0x000fe20003900000 */
[----:B------:R-:W-:Y:S01]  /*0dd0*/  IMAD.MOV.U32 R27, RZ, RZ, 0x3fd80000 ;  /* 0x3fd80000ff1b7424 */ /* 0x000fe200078e00ff */
[----:B------:R-:W-:Y:S01]  /*0de0*/  MOV R0, R20 ;  /* 0x0000001400007202 */ /* 0x000fe20000000f00 */
[----:B------:R-:W-:Y:S01]  /*0df0*/  IMAD.MOV.U32 R29, RZ, RZ, R24 ;  /* 0x000000ffff1d7224 */ /* 0x000fe200078e0018 */
[----:B------:R-:W-:Y:S02]  /*0e00*/  BSSY.RECONVERGENT B1, `(.L_x_10) ;  /* 0x000001c000017945 */ /* 0x000fe40003800200 */
        /* <DEDUP_REMOVED lines=27> */
.L_x_11:
[----:B------:R-:W-:Y:S05]  /*0fc0*/  BSYNC.RECONVERGENT B1 ;  /* 0x0000000000017941 */ /* 0x000fea0003800200 */
.L_x_10:
        /* <DEDUP_REMOVED lines=35> */
.L_x_13:
[----:B------:R-:W-:Y:S05]  /*1200*/  BSYNC.RECONVERGENT B1 ;  /* 0x0000000000017941 */ /* 0x000fea0003800200 */
.L_x_12:
        /* <DEDUP_REMOVED lines=35> */
.L_x_15:
[----:B------:R-:W-:Y:S05]  /*1440*/  BSYNC.RECONVERGENT B1 ;  /* 0x0000000000017941 */ /* 0x000fea0003800200 */
.L_x_14:
        /* <DEDUP_REMOVED lines=35> */
.L_x_17:
[----:B------:R-:W-:Y:S05]  /*1680*/  BSYNC.RECONVERGENT B1 ;  /* 0x0000000000017941 */ /* 0x000fea0003800200 */
.L_x_16:
[----:B------:R-:W-:Y:S01]  /*1690*/  DSETP.MIN.AND P2, P3, R20, R24, PT ;  /* 0x000000181400722a */ /* 0x000fe20003b40000 */
[----:B------:R-:W-:Y:S01]  /*16a0*/  IMAD.MOV.U32 R0, RZ, RZ, R20 ;  /* 0x000000ffff007224 */ /* 0x000fe200078e0014 */
[----:B------:R-:W-:Y:S02]  /*16b0*/  MOV R4, R25 ;  /* 0x0000001900047202 */ /* 0x000fe40000000f00 */
[----:B------:R-:W-:Y:S02]  /*16c0*/  IADD3 R12, P0, PT, R12, 0x40, RZ ;  /* 0x000000400c0c7810 */ /* 0x000fe40007f1e0ff */
[----:B------:R-:W-:Y:S02]  /*16d0*/  IADD3 R10, P1, PT, R10, 0x40, RZ ;  /* 0x000000400a0a7810 */ /* 0x000fe40007f3e0ff */
[----:B------:R-:W-:Y:S01]  /*16e0*/  FSEL R21, R21, R4, P2 ;  /* 0x0000000415157208 */ /* 0x000fe20001000000 */
[----:B------:R-:W-:Y:S01]  /*16f0*/  IMAD.X R13, RZ, RZ, R13, P0 ;  /* 0x000000ffff0d7224 */ /* 0x000fe200000e060d */
[----:B------:R-:W-:Y:S01]  /*1700*/  SEL R20, R0, R24, P2 ;  /* 0x0000001800147207 */ /* 0x000fe20001000000 */
[----:B------:R-:W-:-:S03]  /*1710*/  IMAD.X R11, RZ, RZ, R11, P1 ;  /* 0x000000ffff0b7224 */ /* 0x000fc600008e060b */
[----:B------:R-:W-:Y:S01]  /*1720*/  @P3 LOP3.LUT R21, R4, 0x80000, RZ, 0xfc, !PT ;  /* 0x0008000004153812 */ /* 0x000fe200078efcff */
[----:B------:R-:W-:Y:S06]  /*1730*/  BRA.U UP0, `(.L_x_18) ;  /* 0xffffffed00607547 */ /* 0x000fec000b83ffff */
.L_x_1:
[----:B------:R-:W-:-:S09]  /*1740*/  UISETP.NE.AND UP0, UPT, UR12, URZ, UPT ;  /* 0x000000ff0c00728c */ /* 0x000fd2000bf05270 */
[----:B------:R-:W-:Y:S05]  /*1750*/  BRA.U !UP0, `(.L_x_0) ;  /* 0x0000001108747547 */ /* 0x000fea000b800000 */
[----:B------:R-:W3:Y:S01]  /*1760*/  LDCU UR4, c[0x0][0x38c] ;  /* 0x00007180ff0477ac */ /* 0x000ee20008000800 */
[----:B------:R-:W-:Y:S02]  /*1770*/  UISETP.GE.U32.AND UP0, UPT, UR12, 0x4, UPT ;  /* 0x000000040c00788c */ /* 0x000fe4000bf06070 */
[----:B---3--:R-:W-:-:S07]  /*1780*/  ULOP3.LUT UR4, UR4, 0x3, URZ, 0xc0, !UPT ;  /* 0x0000000304047892 */ /* 0x008fce000f8ec0ff */
[----:B------:R-:W-:Y:S05]  /*1790*/  BRA.U !UP0, `(.L_x_19) ;  /* 0x0000000908587547 */ /* 0x000fea000b800000 */
[----:B------:R-:W3:Y:S08]  /*17a0*/  LDC.64 R12, c[0x0][0x3a0] ;  /* 0x0000e800ff0c7b82 */ /* 0x000ef00000000a00 */
[----:B------:R-:W4:Y:S01]  /*17b0*/  LDC.64 R10, c[0x0][0x398] ;  /* 0x0000e600ff0a7b82 */ /* 0x000f220000000a00 */
[----:B---3--:R-:W-:-:S05]  /*17c0*/  IMAD.WIDE.U32 R12, R2, 0x8, R12 ;  /* 0x00000008020c7825 */ /* 0x008fca00078e000c */
[----:B------:R-:W2:Y:S01]  /*17d0*/  LDG.E.64 R6, desc[UR14][R12.64] ;  /* 0x0000000e0c067981 */ /* 0x000ea2000c1e1b00 */
[----:B----4-:R-:W-:-:S05]  /*17e0*/  IMAD.WIDE.U32 R10, R2, 0x8, R10 ;  /* 0x00000008020a7825 */ /* 0x010fca00078e000a */
[----:B0-----:R-:W1:Y:S01]  /*17f0*/  LDG.E.64 R4, desc[UR14][R10.64] ;  /* 0x0000000e0a047981 */ /* 0x001e62000c1e1b00 */
[----:B------:R-:W-:Y:S01]  /*1800*/  BSSY.RECONVERGENT B1, `(.L_x_20) ;  /* 0x000001b000017945 */ /* 0x000fe20003800200 */
[----:B--2---:R-:W-:Y:S02]  /*1810*/  DADD R6, R14, -R6 ;  /* 0x000000000e067229 */ /* 0x004fe40000000806 */
        /* <DEDUP_REMOVED lines=25> */
.L_x_21:
[----:B------:R-:W-:Y:S05]  /*19b0*/  BSYNC.RECONVERGENT B1 ;  /* 0x0000000000017941 */ /* 0x000fea0003800200 */
.L_x_20:
        /* <DEDUP_REMOVED lines=35> */
.L_x_23:
[----:B------:R-:W-:Y:S05]  /*1bf0*/  BSYNC.RECONVERGENT B1 ;  /* 0x0000000000017941 */ /* 0x000fea0003800200 */
.L_x_22:
        /* <DEDUP_REMOVED lines=35> */
.L_x_25:
[----:B------:R-:W-:Y:S05]  /*1e30*/  BSYNC.RECONVERGENT B1 ;  /* 0x0000000000017941 */ /* 0x000fea0003800200 */
.L_x_24:
[----:B------:R-:W2:Y:S04]  /*1e40*/  LDG.E.64 R12, desc[UR14][R12.64+0x18] ;  /* 0x0000180e0c0c7981 */ /* 0x000ea8000c1e1b00 */
[----:B------:R-:W3:Y:S01]  /*1e50*/  LDG.E.64 R10, desc[UR14][R10.64+0x18] ;  /* 0x0000180e0a0a7981 */ /* 0x000ee2000c1e1b00 */
[----:B------:R-:W-:Y:S01]  /*1e60*/  IMAD.MOV.U32 R6, RZ, RZ, 0x0 ;  /* 0x00000000ff067424 */ /* 0x000fe200078e00ff */
[----:B------:R-:W-:Y:S01]  /*1e70*/  MOV R7, 0x3fd80000 ;  /* 0x3fd8000000077802 */ /* 0x000fe20000000f00 */
[----:B------:R-:W-:Y:S01]  /*1e80*/  DSETP.MIN.AND P0, P1, R20, R24, PT ;  /* 0x000000181400722a */ /* 0x000fe20003900000 */
[----:B------:R-:W-:Y:S01]  /*1e90*/  BSSY.RECONVERGENT B1, `(.L_x_26) ;  /* 0x000001e000017945 */ /* 0x000fe20003800200 */
[----:B--2---:R-:W-:Y:S02]  /*1ea0*/  DADD R4, R14, -R12 ;  /* 0x000000000e047229 */ /* 0x004fe4000000080c */
[----:B---3--:R-:W-:Y:S01]  /*1eb0*/  DADD R22, R16, -R10 ;  /* 0x0000000010167229 */ /* 0x008fe2000000080a */
[----:B------:R-:W-:-:S05]  /*1ec0*/  IMAD.MOV.U32 R10, RZ, RZ, R20 ;  /* 0x000000ffff0a7224 */ /* 0x000fca00078e0014 */
[----:B------:R-:W-:Y:S01]  /*1ed0*/  DMUL R4, R4, R4 ;  /* 0x0000000404047228 */ /* 0x000fe20000000000 */
[----:B------:R-:W-:-:S05]  /*1ee0*/  IMAD.MOV.U32 R11, RZ, RZ, R24 ;  /* 0x000000ffff0b7224 */ /* 0x000fca00078e0018 */
[----:B------:R-:W-:Y:S02]  /*1ef0*/  SEL R10, R10, R11, P0 ;  /* 0x0000000b0a0a7207 */ /* 0x000fe40000000000 */
[----:B------:R-:W-:Y:S01]  /*1f00*/  DFMA R22, R22, R22, R4 ;  /* 0x000000161616722b */ /* 0x000fe20000000004 */
[----:B------:R-:W-:Y:S02]  /*1f10*/  FSEL R11, R21, R25, P0 ;  /* 0x00000019150b7208 */ /* 0x000fe40000000000 */
[----:B------:R-:W-:-:S03]  /*1f20*/  @P1 LOP3.LUT R11, R25, 0x80000, RZ, 0xfc, !PT ;  /* 0x00080000190b1812 */ /* 0x000fc600078efcff */
        /* <DEDUP_REMOVED lines=20> */
.L_x_27:
[----:B------:R-:W-:Y:S05]  /*2070*/  BSYNC.RECONVERGENT B1 ;  /* 0x0000000000017941 */ /* 0x000fea0003800200 */
.L_x_26:
[----:B------:R-:W-:Y:S01]  /*2080*/  DSETP.MIN.AND P0, P1, R10, R20, PT ;  /* 0x000000140a00722a */ /* 0x000fe20003900000 */
[----:B------:R-:W-:Y:S01]  /*2090*/  IMAD.MOV.U32 R4, RZ, RZ, R21 ;  /* 0x000000ffff047224 */ /* 0x000fe200078e0015 */
[----:B------:R-:W-:Y:S01]  /*20a0*/  MOV R0, R10 ;  /* 0x0000000a00007202 */ /* 0x000fe20000000f00 */
[----:B------:R-:W-:-:S03]  /*20b0*/  VIADD R2, R2, 0x4 ;  /* 0x0000000402027836 */ /* 0x000fc60000000000 */
[----:B------:R-:W-:Y:S02]  /*20c0*/  FSEL R11, R11, R4, P0 ;  /* 0x000000040b0b7208 */ /* 0x000fe40000000000 */
[----:B------:R-:W-:-:S06]  /*20d0*/  SEL R20, R0, R20, P0 ;  /* 0x0000001400147207 */ /* 0x000fcc0000000000 */
[----:B------:R-:W-:-:S04]  /*20e0*/  @P1 LOP3.LUT R11, R4, 0x80000, RZ, 0xfc, !PT ;  /* 0x00080000040b1812 */ /* 0x000fc800078efcff */
[----:B------:R-:W-:-:S07]  /*20f0*/  MOV R21, R11 ;  /* 0x0000000b00157202 */ /* 0x000fce0000000f00 */
.L_x_19:
[----:B------:R-:W-:-:S09]  /*2100*/  UISETP.NE.AND UP0, UPT, UR4, URZ, UPT ;  /* 0x000000ff0400728c */ /* 0x000fd2000bf05270 */
[----:B------:R-:W-:Y:S05]  /*2110*/  BRA.U !UP0, `(.L_x_0) ;  /* 0x0000000908047547 */ /* 0x000fea000b800000 */
[----:B------:R-:W-:-:S09]  /*2120*/  UISETP.NE.AND UP0, UPT, UR4, 0x1, UPT ;  /* 0x000000010400788c */ /* 0x000fd2000bf05270 */
        /* <DEDUP_REMOVED lines=11> */
[----:B------:R-:W-:Y:S01]  /*21e0*/  IMAD.MOV.U32 R6, RZ, RZ, 0x0 ;  /* 0x00000000ff067424 */ /* 0x000fe200078e00ff */
[----:B------:R-:W-:-:S06]  /*21f0*/  MOV R7, 0x3fd80000 ;  /* 0x3fd8000000077802 */ /* 0x000fcc0000000f00 */
        /* <DEDUP_REMOVED lines=17> */
[----:B------:R-:W-:Y:S01]  /*2310*/  MOV R4, 0x2340 ;  /* 0x0000234000047802 */ /* 0x000fe20000000f00 */
[----:B------:R-:W-:-:S07]  /*2320*/  IMAD.MOV.U32 R19, RZ, RZ, R25 ;  /* 0x000000ffff137224 */ /* 0x000fce00078e0019 */
[----:B------:R-:W-:Y:S05]  /*2330*/  CALL.REL.NOINC `($__internal_0_$__cuda_sm20_dsqrt_rn_f64_mediumpath_v1) ;  /* 0x0000000400a47944 */ /* 0x000fea0003c00000 */
[----:B------:R-:W-:Y:S01]  /*2340*/  MOV R22, R0 ;  /* 0x0000000000167202 */ /* 0x000fe20000000f00 */
[----:B------:R-:W-:-:S07]  /*2350*/  IMAD.MOV.U32 R23, RZ, RZ, R5 ;  /* 0x000000ffff177224 */ /* 0x000fce00078e0005 */
.L_x_30:
[----:B------:R-:W-:Y:S05]  /*2360*/  BSYNC.RECONVERGENT B1 ;  /* 0x0000000000017941 */ /* 0x000fea0003800200 */
.L_x_29:
[----:B------:R-:W2:Y:S04]  /*2370*/  LDG.E.64 R10, desc[UR14][R10.64+0x8] ;  /* 0x0000080e0a0a7981 */ /* 0x000ea8000c1e1b00 */
[----:B------:R-:W3:Y:S01]  /*2380*/  LDG.E.64 R12, desc[UR14][R12.64+0x8] ;  /* 0x0000080e0c0c7981 */ /* 0x000ee2000c1e1b00 */
[----:B------:R-:W-:Y:S01]  /*2390*/  MOV R6, 0x0 ;  /* 0x0000000000067802 */ /* 0x000fe20000000f00 */
[----:B------:R-:W-:Y:S01]  /*23a0*/  IMAD.MOV.U32 R7, RZ, RZ, 0x3fd80000 ;  /* 0x3fd80000ff077424 */ /* 0x000fe200078e00ff */
[----:B------:R-:W-:Y:S01]  /*23b0*/  DSETP.MIN.AND P0, P1, R20, R22, PT ;  /* 0x000000161400722a */ /* 0x000fe20003900000 */
[----:B------:R-:W-:Y:S01]  /*23c0*/  BSSY.RECONVERGENT B1, `(.L_x_31) ;  /* 0x000001f000017945 */ /* 0x000fe20003800200 */
[----:B--2---:R-:W-:Y:S01]  /*23d0*/  DADD R4, R14, -R10 ;  /* 0x000000000e047229 */ /* 0x004fe2000000080a */
[----:B------:R-:W-:Y:S01]  /*23e0*/  IMAD.MOV.U32 R10, RZ, RZ, R20 ;  /* 0x000000ffff0a7224 */ /* 0x000fe200078e0014 */
[----:B------:R-:W-:Y:S01]  /*23f0*/  MOV R11, R22 ;  /* 0x00000016000b7202 */ /* 0x000fe20000000f00 */
[----:B---3--:R-:W-:-:S03]  /*2400*/  DADD R24, R16, -R12 ;  /* 0x0000000010187229 */ /* 0x008fc6000000080c */
[----:B------:R-:W-:Y:S02]  /*2410*/  SEL R10, R10, R11, P0 ;  /* 0x0000000b0a0a7207 */ /* 0x000fe40000000000 */
[----:B------:R-:W-:Y:S01]  /*2420*/  DMUL R4, R4, R4 ;  /* 0x0000000404047228 */ /* 0x000fe20000000000 */
[----:B------:R-:W-:-:S03]  /*2430*/  FSEL R11, R21, R23, P0 ;  /* 0x00000017150b7208 */ /* 0x000fc60000000000 */
[----:B------:R-:W-:-:S04]  /*2440*/  @P1 LOP3.LUT R11, R23, 0x80000, RZ, 0xfc, !PT ;  /* 0x00080000170b1812 */ /* 0x000fc800078efcff */
        /* <DEDUP_REMOVED lines=22> */
.L_x_32:
[----:B------:R-:W-:Y:S05]  /*25b0*/  BSYNC.RECONVERGENT B1 ;  /* 0x0000000000017941 */ /* 0x000fea0003800200 */
.L_x_31:
[----:B------:R-:W-:Y:S01]  /*25c0*/  DSETP.MIN.AND P0, P1, R10, R20, PT ;  /* 0x000000140a00722a */ /* 0x000fe20003900000 */
[----:B------:R-:W-:Y:S01]  /*25d0*/  MOV R4, R21 ;  /* 0x0000001500047202 */ /* 0x000fe20000000f00 */
[----:B------:R-:W-:Y:S02]  /*25e0*/  IMAD.MOV.U32 R0, RZ, RZ, R10 ;  /* 0x000000ffff007224 */ /* 0x000fe400078e000a */
[----:B------:R-:W-:Y:S02]  /*25f0*/  VIADD R2, R2, 0x2 ;  /* 0x0000000202027836 */ /* 0x000fe40000000000 */
[----:B------:R-:W-:Y:S02]  /*2600*/  FSEL R11, R11, R4, P0 ;  /* 0x000000040b0b7208 */ /* 0x000fe40000000000 */
[----:B------:R-:W-:-:S06]  /*2610*/  SEL R20, R0, R20, P0 ;  /* 0x0000001400147207 */ /* 0x000fcc0000000000 */
[----:B------:R-:W-:-:S05]  /*2620*/  @P1 LOP3.LUT R11, R4, 0x80000, RZ, 0xfc, !PT ;  /* 0x00080000040b1812 */ /* 0x000fca00078efcff */
[----:B------:R-:W-:-:S07]  /*2630*/  IMAD.MOV.U32 R21, RZ, RZ, R11 ;  /* 0x000000ffff157224 */ /* 0x000fce00078e000b */
.L_x_28:
[----:B------:R-:W3:Y:S02]  /*2640*/  LDCU UR5, c[0x0][0x38c] ;  /* 0x00007180ff0577ac */ /* 0x000ee40008000800 */
[----:B---3--:R-:W-:-:S04]  /*2650*/  ULOP3.LUT UR5, UR5, 0x1, URZ, 0xc0, !UPT ;  /* 0x0000000105057892 */ /* 0x008fc8000f8ec0ff */
[----:B------:R-:W-:-:S09]  /*2660*/  UISETP.NE.U32.AND UP0, UPT, UR5, 0x1, UPT ;  /* 0x000000010500788c */ /* 0x000fd2000bf05070 */
[----:B------:R-:W-:Y:S05]  /*2670*/  BRA.U UP0, `(.L_x_0) ;  /* 0x0000000100ac7547 */ /* 0x000fea000b800000 */
[----:B------:R-:W3:Y:S08]  /*2680*/  LDC.64 R6, c[0x0][0x3a0] ;  /* 0x0000e800ff067b82 */ /* 0x000ef00000000a00 */
[----:B0-----:R-:W0:Y:S01]  /*2690*/  LDC.64 R4, c[0x0][0x398] ;  /* 0x0000e600ff047b82 */ /* 0x001e220000000a00 */
[----:B---3--:R-:W-:-:S06]  /*26a0*/  IMAD.WIDE.U32 R6, R2, 0x8, R6 ;  /* 0x0000000802067825 */ /* 0x008fcc00078e0006 */
[----:B------:R-:W2:Y:S01]  /*26b0*/  LDG.E.64 R6, desc[UR14][R6.64] ;  /* 0x0000000e06067981 */ /* 0x000ea2000c1e1b00 */
[----:B0-----:R-:W-:-:S06]  /*26c0*/  IMAD.WIDE.U32 R4, R2, 0x8, R4 ;  /* 0x0000000802047825 */ /* 0x001fcc00078e0004 */
[----:B------:R-:W1:Y:S01]  /*26d0*/  LDG.E.64 R4, desc[UR14][R4.64] ;  /* 0x0000000e04047981 */ /* 0x000e62000c1e1b00 */
[----:B------:R-:W-:Y:S01]  /*26e0*/  BSSY.RECONVERGENT B1, `(.L_x_33) ;  /* 0x000001d000017945 */ /* 0x000fe20003800200 */
[----:B--2---:R-:W-:Y:S01]  /*26f0*/  DADD R14, R14, -R6 ;  /* 0x000000000e0e7229 */ /* 0x004fe20000000806 */
[----:B------:R-:W-:Y:S02]  /*2700*/  IMAD.MOV.U32 R6, RZ, RZ, 0x0 ;  /* 0x00000000ff067424 */ /* 0x000fe400078e00ff */
[----:B------:R-:W-:Y:S01]  /*2710*/  IMAD.MOV.U32 R7, RZ, RZ, 0x3fd80000 ;  /* 0x3fd80000ff077424 */ /* 0x000fe200078e00ff */
[----:B-1----:R-:W-:-:S04]  /*2720*/  DADD R16, R16, -R4 ;  /* 0x0000000010107229 */ /* 0x002fc80000000804 */
        /* <DEDUP_REMOVED lines=17> */
[----:B------:R-:W-:Y:S01]  /*2840*/  MOV R19, R23 ;  /* 0x0000001700137202 */ /* 0x000fe20000000f00 */
[----:B------:R-:W-:Y:S01]  /*2850*/  IMAD.MOV.U32 R6, RZ, RZ, R12 ;  /* 0x000000ffff067224 */ /* 0x000fe200078e000c */
[----:B------:R-:W-:Y:S01]  /*2860*/  MOV R4, 0x2890 ;  /* 0x0000289000047802 */ /* 0x000fe20000000f00 */
[----:B------:R-:W-:-:S07]  /*2870*/  IMAD.MOV.U32 R7, RZ, RZ, R13 ;  /* 0x000000ffff077224 */ /* 0x000fce00078e000d */
[----:B------:R-:W-:Y:S05]  /*2880*/  CALL.REL.NOINC `($__internal_0_$__cuda_sm20_dsqrt_rn_f64_mediumpath_v1) ;  /* 0x0000000000507944 */ /* 0x000fea0003c00000 */
[----:B------:R-:W-:Y:S01]  /*2890*/  MOV R6, R0 ;  /* 0x0000000000067202 */ /* 0x000fe20000000f00 */
[----:B------:R-:W-:-:S07]  /*28a0*/  IMAD.MOV.U32 R7, RZ, RZ, R5 ;  /* 0x000000ffff077224 */ /* 0x000fce00078e0005 */
.L_x_34:
[----:B------:R-:W-:Y:S05]  /*28b0*/  BSYNC.RECONVERGENT B1 ;  /* 0x0000000000017941 */ /* 0x000fea0003800200 */
.L_x_33:
[----:B------:R-:W-:Y:S01]  /*28c0*/  DSETP.MIN.AND P0, P1, R20, R6, PT ;  /* 0x000000061400722a */ /* 0x000fe20003900000 */
[----:B------:R-:W-:Y:S01]  /*28d0*/  IMAD.MOV.U32 R5, RZ, RZ, R7 ;  /* 0x000000ffff057224 */ /* 0x000fe200078e0007 */
[----:B------:R-:W-:-:S04]  /*28e0*/  MOV R0, R21 ;  /* 0x0000001500007202 */ /* 0x000fc80000000f00 */
[----:B------:R-:W-:Y:S02]  /*28f0*/  FSEL R9, R0, R5, P0 ;  /* 0x0000000500097208 */ /* 0x000fe40000000000 */
[----:B------:R-:W-:-:S06]  /*2900*/  SEL R20, R20, R6, P0 ;  /* 0x0000000614147207 */ /* 0x000fcc0000000000 */
[----:B------:R-:W-:-:S05]  /*2910*/  @P1 LOP3.LUT R9, R5, 0x80000, RZ, 0xfc, !PT ;  /* 0x0008000005091812 */ /* 0x000fca00078efcff */
[----:B------:R-:W-:-:S07]  /*2920*/  IMAD.MOV.U32 R21, RZ, RZ, R9 ;  /* 0x000000ffff157224 */ /* 0x000fce00078e0009 */
.L_x_0:
[----:B0-----:R-:W0:Y:S01]  /*2930*/  LDC.64 R4, c[0x0][0x390] ;  /* 0x0000e400ff047b82 */ /* 0x001e220000000a00 */
[----:B------:R-:W3:Y:S01]  /*2940*/  LDCU UR5, c[0x0][0x388] ;  /* 0x00007100ff0577ac */ /* 0x000ee20008000800 */
[----:B------:R-:W3:Y:S02]  /*2950*/  F2I.F64.TRUNC R20, R20 ;  /* 0x0000001400147311 */ /* 0x000ee4000030d100 */
[----:B---3--:R-:W-:-:S05]  /*2960*/  VIMNMX R7, PT, PT, R20, UR5, PT ;  /* 0x0000000514077c48 */ /* 0x008fca000bfe0100 */
[----:B0-----:R-:W-:Y:S02]  /*2970*/  IMAD.WIDE R4, R7, 0x4, R4 ;  /* 0x0000000407047825 */ /* 0x001fe400078e0204 */
[----:B------:R-:W0:Y:S04]  /*2980*/  LDC.64 R6, c[0x0][0x3a8] ;  /* 0x0000ea00ff067b82 */ /* 0x000e280000000a00 */
[----:B------:R-:W3:Y:S01]  /*2990*/  LDG.E R5, desc[UR14][R4.64] ;  /* 0x0000000e04057981 */ /* 0x000ee2000c1e1900 */
[----:B0-----:R-:W-:-:S05]  /*29a0*/  IMAD.WIDE R2, R3, 0x4, R6 ;  /* 0x0000000403027825 */ /* 0x001fca00078e0206 */
[----:B---3--:R-:W-:Y:S01]  /*29b0*/  STG.E desc[UR14][R2.64], R5 ;  /* 0x0000000502007986 */ /* 0x008fe2000c10190e */
[----:B------:R-:W-:Y:S05]  /*29c0*/  EXIT ;  /* 0x000000000000794d */ /* 0x000fea0003800000 */
        .weak           $__internal_0_$__cuda_sm20_dsqrt_rn_f64_mediumpath_v1
        .type           $__internal_0_$__cuda_sm20_dsqrt_rn_f64_mediumpath_v1,@function
        .size           $__internal_0_$__cuda_sm20_dsqrt_rn_f64_mediumpath_v1,(.L_x_40 - $__internal_0_$__cuda_sm20_dsqrt_rn_f64_mediumpath_v1)
$__internal_0_$__cuda_sm20_dsqrt_rn_f64_mediumpath_v1:
[----:B------:R-:W-:Y:S01]  /*29d0*/  ISETP.GE.U32.AND P0, PT, R18, -0x3400000, PT ;  /* 0xfcc000001200780c */ /* 0x000fe20003f06070 */
[----:B------:R-:W-:Y:S01]  /*29e0*/  BSSY.RECONVERGENT B0, `(.L_x_35) ;  /* 0x0000026000007945 */ /* 0x000fe20003800200 */
[----:B------:R-:W-:Y:S01]  /*29f0*/  IMAD.MOV.U32 R18, RZ, RZ, R22 ;  /* 0x000000ffff127224 */ /* 0x000fe200078e0016 */
[----:B------:R-:W-:Y:S01]  /*2a00*/  MOV R22, R0 ;  /* 0x0000000000167202 */ /* 0x000fe20000000f00 */
[----:B------:R-:W-:-:S09]  /*2a10*/  IMAD.MOV.U32 R23, RZ, RZ, R5 ;  /* 0x000000ffff177224 */ /* 0x000fd200078e0005 */
[----:B------:R-:W-:Y:S05]  /*2a20*/  @!P0 BRA `(.L_x_36) ;  /* 0x0000000000208947 */ /* 0x000fea0003800000 */
[----:B------:R-:W-:-:S10]  /*2a30*/  DFMA.RM R8, R6, R22, R8 ;  /* 0x000000160608722b */ /* 0x000fd40000004008 */
[----:B------:R-:W-:-:S05]  /*2a40*/  IADD3 R6, P0, PT, R8, 0x1, RZ ;  /* 0x0000000108067810 */ /* 0x000fca0007f1e0ff */
[----:B------:R-:W-:-:S06]  /*2a50*/  IMAD.X R7, RZ, RZ, R9, P0 ;  /* 0x000000ffff077224 */ /* 0x000fcc00000e0609 */
[----:B------:R-:W-:-:S08]  /*2a60*/  DFMA.RP R18, -R8, R6, R18 ;  /* 0x000000060812722b */ /* 0x000fd00000008112 */
[----:B------:R-:W-:-:S06]  /*2a70*/  DSETP.GT.AND P0, PT, R18, RZ, PT ;  /* 0x000000ff1200722a */ /* 0x000fcc0003f04000 */
[----:B------:R-:W-:Y:S02]  /*2a80*/  FSEL R6, R6, R8, P0 ;  /* 0x0000000806067208 */ /* 0x000fe40000000000 */
[----:B------:R-:W-:Y:S01]  /*2a90*/  FSEL R7, R7, R9, P0 ;  /* 0x0000000907077208 */ /* 0x000fe20000000000 */
[----:B------:R-:W-:Y:S06]  /*2aa0*/  BRA `(.L_x_37) ;  /* 0x0000000000647947 */ /* 0x000fec0003800000 */
.L_x_36:
[----:B------:R-:W-:-:S14]  /*2ab0*/  DSETP.NE.AND P0, PT, R18, RZ, PT ;  /* 0x000000ff1200722a */ /* 0x000fdc0003f05000 */
[----:B------:R-:W-:Y:S05]  /*2ac0*/  @!P0 BRA `(.L_x_38) ;  /* 0x0000000000588947 */ /* 0x000fea0003800000 */
[----:B------:R-:W-:-:S13]  /*2ad0*/  ISETP.GE.AND P0, PT, R19, RZ, PT ;  /* 0x000000ff1300720c */ /* 0x000fda0003f06270 */
[----:B------:R-:W-:Y:S01]  /*2ae0*/  @!P0 MOV R6, 0x0 ;  /* 0x0000000000068802 */ /* 0x000fe20000000f00 */
[----:B------:R-:W-:Y:S01]  /*2af0*/  @!P0 IMAD.MOV.U32 R7, RZ, RZ, -0x80000 ;  /* 0xfff80000ff078424 */ /* 0x000fe200078e00ff */
[----:B------:R-:W-:Y:S06]  /*2b00*/  @!P0 BRA `(.L_x_37) ;  /* 0x00000000004c8947 */ /* 0x000fec0003800000 */
[----:B------:R-:W-:-:S13]  /*2b10*/  ISETP.GT.AND P0, PT, R19, 0x7fefffff, PT ;  /* 0x7fefffff1300780c */ /* 0x000fda0003f04270 */
[----:B------:R-:W-:Y:S05]  /*2b20*/  @P0 BRA `(.L_x_38) ;  /* 0x0000000000400947 */ /* 0x000fea0003800000 */
[----:B------:R-:W-:Y:S01]  /*2b30*/  DMUL R22, R18, 8.11296384146066816958e+31 ;  /* 0x4690000012167828 */ /* 0x000fe20000000000 */
[----:B------:R-:W-:Y:S01]  /*2b40*/  MOV R6, 0x0 ;  /* 0x0000000000067802 */ /* 0x000fe20000000f00 */
[----:B------:R-:W-:Y:S02]  /*2b50*/  IMAD.MOV.U32 R18, RZ, RZ, RZ ;  /* 0x000000ffff127224 */ /* 0x000fe400078e00ff */
[----:B------:R-:W-:Y:S02]  /*2b60*/  IMAD.MOV.U32 R7, RZ, RZ, 0x3fd80000 ;  /* 0x3fd80000ff077424 */ /* 0x000fe400078e00ff */
[----:B------:R-:W0:Y:S02]  /*2b70*/  MUFU.RSQ64H R19, R23 ;  /* 0x0000001700137308 */ /* 0x000e240000001c00 */
[----:B0-----:R-:W-:-:S08]  /*2b80*/  DMUL R8, R18, R18 ;  /* 0x0000001212087228 */ /* 0x001fd00000000000 */
[----:B------:R-:W-:-:S08]  /*2b90*/  DFMA R8, R22, -R8, 1 ;  /* 0x3ff000001608742b */ /* 0x000fd00000000808 */
[----:B------:R-:W-:Y:S02]  /*2ba0*/  DFMA R6, R8, R6, 0.5 ;  /* 0x3fe000000806742b */ /* 0x000fe40000000006 */
[----:B------:R-:W-:-:S08]  /*2bb0*/  DMUL R8, R18, R8 ;  /* 0x0000000812087228 */ /* 0x000fd00000000000 */
[----:B------:R-:W-:-:S08]  /*2bc0*/  DFMA R8, R6, R8, R18 ;  /* 0x000000080608722b */ /* 0x000fd00000000012 */
[----:B------:R-:W-:Y:S02]  /*2bd0*/  DMUL R6, R22, R8 ;  /* 0x0000000816067228 */ /* 0x000fe40000000000 */
[----:B------:R-:W-:-:S06]  /*2be0*/  VIADD R9, R9, 0xfff00000 ;  /* 0xfff0000009097836 */ /* 0x000fcc0000000000 */
[----:B------:R-:W-:-:S08]  /*2bf0*/  DFMA R18, R6, -R6, R22 ;  /* 0x800000060612722b */ /* 0x000fd00000000016 */
[----:B------:R-:W-:-:S10]  /*2c00*/  DFMA R6, R8, R18, R6 ;  /* 0x000000120806722b */ /* 0x000fd40000000006 */
[----:B------:R-:W-:Y:S01]  /*2c10*/  IADD3 R7, PT, PT, R7, -0x3500000, RZ ;  /* 0xfcb0000007077810 */ /* 0x000fe20007ffe0ff */
[----:B------:R-:W-:Y:S06]  /*2c20*/  BRA `(.L_x_37) ;  /* 0x0000000000047947 */ /* 0x000fec0003800000 */
.L_x_38:
[----:B------:R-:W-:-:S11]  /*2c30*/  DADD R6, R18, R18 ;  /* 0x0000000012067229 */ /* 0x000fd60000000012 */
.L_x_37:
[----:B------:R-:W-:Y:S05]  /*2c40*/  BSYNC.RECONVERGENT B0 ;  /* 0x0000000000007941 */ /* 0x000fea0003800200 */
.L_x_35:
[----:B------:R-:W-:Y:S01]  /*2c50*/  IMAD.MOV.U32 R0, RZ, RZ, R6 ;  /* 0x000000ffff007224 */ /* 0x000fe200078e0006 */
[----:B------:R-:W-:Y:S01]  /*2c60*/  MOV R6, R4 ;  /* 0x0000000400067202 */ /* 0x000fe20000000f00 */
[----:B------:R-:W-:Y:S02]  /*2c70*/  IMAD.MOV.U32 R5, RZ, RZ, R7 ;  /* 0x000000ffff057224 */ /* 0x000fe400078e0007 */
[----:B------:R-:W-:-:S04]  /*2c80*/  IMAD.MOV.U32 R7, RZ, RZ, 0x0 ;  /* 0x00000000ff077424 */ /* 0x000fc800078e00ff */
[----:B------:R-:W-:Y:S05]  /*2c90*/  RET.REL.NODEC R6 `(computeColor) ;  /* 0xffffffd006d87950 */ /* 0x000fea0003c3ffff */
.L_x_39:
[----:B------:R-:W-:-:S00]  /*2ca0*/  BRA `(.L_x_39) ;  /* 0xfffffffc00fc7947 */ /* 0x000fc0000383ffff */
[----:B------:R-:W-:-:S00]  /*2cb0*/  NOP ;  /* 0x0000000000007918 */ /* 0x000fc00000000000 */
        /* <DEDUP_REMOVED lines=12> */
.L_x_40:


//--------------------- .nv.shared.reserved.0     --------------------------
	.section	.nv.shared.reserved.0,"aw",@nobits
	.weak		__nv_reservedSMEM_offset_0_alias
	.size		__nv_reservedSMEM_offset_0_alias, 0, 64
	.other		__nv_reservedSMEM_offset_0_alias,@"STO_CUDA_RESERVED_SHARED STV_DEFAULT"
__nv_reservedSMEM_offset_0_alias:
	.zero		0
	.zero		64


//--------------------- .nv.constant0.computeColor --------------------------
	.section	.nv.constant0.computeColor,"a",@progbits
	.sectionflags	@""
	.align	4
.nv.constant0.computeColor:
	.zero		944


//--------------------- SYMBOLS --------------------------

	.type		.nv.reservedSmem.offset0,@object
	.size		.nv.reservedSmem.offset0,0x4
